//
// Generated by NVIDIA NVVM Compiler
//
// Compiler Build ID: CL-36424714
// Cuda compilation tools, release 13.0, V13.0.88
// Based on NVVM 20.0.0
//

.version 9.0
.target sm_100
.address_size 64

	// .globl	_Z9addKernelPfS_

.visible .entry _Z9addKernelPfS_(
	.param .u64 .ptr .align 1 _Z9addKernelPfS__param_0,
	.param .u64 .ptr .align 1 _Z9addKernelPfS__param_1
)
{
	.reg .pred 	%p<2>;
	.reg .b32 	%r<5>;
	.reg .b32 	%f<4>;
	.reg .b64 	%rd<8>;

	ld.param.u64 	%rd1, [_Z9addKernelPfS__param_0];
	ld.param.u64 	%rd2, [_Z9addKernelPfS__param_1];
	cvta.to.global.u64 	%rd3, %rd2;
	cvta.to.global.u64 	%rd4, %rd1;
	mov.u32 	%r1, %ctaid.x;
	mov.u32 	%r2, %ntid.x;
	mov.u32 	%r3, %tid.x;
	mad.lo.s32 	%r4, %r1, %r2, %r3;
	mul.wide.s32 	%rd5, %r4, 4;
	add.s64 	%rd6, %rd4, %rd5;
	ld.global.f32 	%f1, [%rd6];
	add.f32 	%f2, %f1, 0f3F000000;
	add.s64 	%rd7, %rd3, %rd5;
	setp.gt.f32 	%p1, %f2, 0f3F800000;
	selp.f32 	%f3, 0f3F800000, %f2, %p1;
	st.global.f32 	[%rd7], %f3;
	ret;

}


// ===== COMPILED SASS (sm_100) =====

	.target	sm_100

	.elftype	@"ET_EXEC"


//--------------------- .note.nv.tkinfo           --------------------------
	.section	.note.nv.tkinfo,"",@"SHT_NOTE"
	.sectionflags	@"SHF_NOTE_NV_TKINFO"
	.tkinfo
        /*0018*/ 	.word	0x00000002
        /*0030*/ 	.string	""
        /*0030*/ 	.string	"ptxas"
        /*0030*/ 	.string	"Cuda compilation tools, release 13.0, V13.0.88"
        /*0030*/ 	.string	"Build cuda_13.0.r13.0/compiler.36424714_0"
        /*0030*/ 	.string	"-arch sm_100 -m 64 "



//--------------------- .note.nv.cuinfo           --------------------------
	.section	.note.nv.cuinfo,"",@"SHT_NOTE"
	.sectionflags	@"SHF_NOTE_NV_CUINFO"
        /*0018*/ 	.short	0x0002
        /*001a*/ 	.short	0x0064
        /*001c*/ 	.short	0x0082
	.zero		2


//--------------------- .nv.info                  --------------------------
	.section	.nv.info,"",@"SHT_CUDA_INFO"
	.align	4


	//----- nvinfo : EIATTR_REGCOUNT
	.align		4
        /*0000*/ 	.byte	0x04, 0x2f
        /*0002*/ 	.short	(.L_1 - .L_0)
	.align		4
.L_0:
        /*0004*/ 	.word	index@(_Z9addKernelPfS_)
        /*0008*/ 	.word	0x0000000a


	//----- nvinfo : EIATTR_FRAME_SIZE
	.align		4
.L_1:
        /*000c*/ 	.byte	0x04, 0x11
        /*000e*/ 	.short	(.L_3 - .L_2)
	.align		4
.L_2:
        /*0010*/ 	.word	index@(_Z9addKernelPfS_)
        /*0014*/ 	.word	0x00000000


	//----- nvinfo : EIATTR_MIN_STACK_SIZE
	.align		4
.L_3:
        /*0018*/ 	.byte	0x04, 0x12
        /*001a*/ 	.short	(.L_5 - .L_4)
	.align		4
.L_4:
        /*001c*/ 	.word	index@(_Z9addKernelPfS_)
        /*0020*/ 	.word	0x00000000
.L_5:


//--------------------- .nv.compat                --------------------------
	.section	.nv.compat,"",@"SHT_CUDA_COMPAT_INFO"
	.align	4
        /*0000*/ 	.byte	0x02, 0x09, 0x00, 0x00, 0x02, 0x02, 0x01, 0x00, 0x02, 0x05, 0x05, 0x00, 0x03, 0x07, 0x01, 0x01
        /*0010*/ 	.byte	0x02, 0x03, 0x00, 0x00, 0x02, 0x06, 0x01, 0x00, 0x04, 0x0b, 0x08, 0x00, 0x09, 0x00, 0x00, 0x00
        /*0020*/ 	.byte	0x00, 0x00, 0x00, 0x00


//--------------------- .nv.info._Z9addKernelPfS_ --------------------------
	.section	.nv.info._Z9addKernelPfS_,"",@"SHT_CUDA_INFO"
	.sectionflags	@""
	.align	4


	//----- nvinfo : EIATTR_CUDA_API_VERSION
	.align		4
        /*0000*/ 	.byte	0x04, 0x37
        /*0002*/ 	.short	(.L_7 - .L_6)
.L_6:
        /*0004*/ 	.word	0x00000082


	//----- nvinfo : EIATTR_KPARAM_INFO
	.align		4
.L_7:
        /*0008*/ 	.byte	0x04, 0x17
        /*000a*/ 	.short	(.L_9 - .L_8)
.L_8:
        /*000c*/ 	.word	0x00000000
        /*0010*/ 	.short	0x0001
        /*0012*/ 	.short	0x0008
        /*0014*/ 	.byte	0x00, 0xf5, 0x21, 0x00


	//----- nvinfo : EIATTR_KPARAM_INFO
	.align		4
.L_9:
        /*0018*/ 	.byte	0x04, 0x17
        /*001a*/ 	.short	(.L_11 - .L_10)
.L_10:
        /*001c*/ 	.word	0x00000000
        /*0020*/ 	.short	0x0000
        /*0022*/ 	.short	0x0000
        /*0024*/ 	.byte	0x00, 0xf5, 0x21, 0x00


	//----- nvinfo : EIATTR_SPARSE_MMA_MASK
	.align		4
.L_11:
        /*0028*/ 	.byte	0x03, 0x50
        /*002a*/ 	.short	0x0000


	//----- nvinfo : EIATTR_MAXREG_COUNT
	.align		4
        /*002c*/ 	.byte	0x03, 0x1b
        /*002e*/ 	.short	0x00ff


	//----- nvinfo : EIATTR_MERCURY_ISA_VERSION
	.align		4
        /*0030*/ 	.byte	0x03, 0x5f
        /*0032*/ 	.short	0x0101


	//----- nvinfo : EIATTR_VRC_CTA_INIT_COUNT
	.align		4
        /*0034*/ 	.byte	0x02, 0x4a
	.zero		1
	.zero		1


	//----- nvinfo : EIATTR_EXIT_INSTR_OFFSETS
	.align		4
        /*0038*/ 	.byte	0x04, 0x1c
        /*003a*/ 	.short	(.L_13 - .L_12)


	//   ....[0]....
.L_12:
        /*003c*/ 	.word	0x000000e0


	//----- nvinfo : EIATTR_CBANK_PARAM_SIZE
	.align		4
.L_13:
        /*0040*/ 	.byte	0x03, 0x19
        /*0042*/ 	.short	0x0010


	//----- nvinfo : EIATTR_PARAM_CBANK
	.align		4
        /*0044*/ 	.byte	0x04, 0x0a
        /*0046*/ 	.short	(.L_15 - .L_14)
	.align		4
.L_14:
        /*0048*/ 	.word	index@(.nv.constant0._Z9addKernelPfS_)
        /*004c*/ 	.short	0x0380
        /*004e*/ 	.short	0x0010


	//----- nvinfo : EIATTR_SW_WAR
	.align		4
.L_15:
        /*0050*/ 	.byte	0x04, 0x36
        /*0052*/ 	.short	(.L_17 - .L_16)
.L_16:
        /*0054*/ 	.word	0x00000008
.L_17:


//--------------------- .nv.callgraph             --------------------------
	.section	.nv.callgraph,"",@"SHT_CUDA_CALLGRAPH"
	.align	4
	.sectionentsize	8
	.align		4
        /*0000*/ 	.word	0x00000000
	.align		4
        /*0004*/ 	.word	0xffffffff
	.align		4
        /*0008*/ 	.word	0x00000000
	.align		4
        /*000c*/ 	.word	0xfffffffe
	.align		4
        /*0010*/ 	.word	0x00000000
	.align		4
        /*0014*/ 	.word	0xfffffffd
	.align		4
        /*0018*/ 	.word	0x00000000
	.align		4
        /*001c*/ 	.word	0xfffffffc


//--------------------- .text._Z9addKernelPfS_    --------------------------
	.section	.text._Z9addKernelPfS_,"ax",@progbits
	.align	128
        .global         _Z9addKernelPfS_
        .type           _Z9addKernelPfS_,@function
        .size           _Z9addKernelPfS_,(.L_x_1 - _Z9addKernelPfS_)
        .other          _Z9addKernelPfS_,@"STO_CUDA_ENTRY STV_DEFAULT"
_Z9addKernelPfS_:
.text._Z9addKernelPfS_:
[----:B------:R-:W-:Y:S01]  /*0000*/  LDC R1, c[0x0][0x37c] ;  /* 0x0000df00ff017b82 */ /* 0x000fe20000000800 */
[----:B------:R-:W0:Y:S07]  /*0010*/  S2R R0, SR_TID.X ;  /* 0x0000000000007919 */ /* 0x000e2e0000002100 */
[----:B------:R-:W0:Y:S01]  /*0020*/  S2UR UR6, SR_CTAID.X ;  /* 0x00000000000679c3 */ /* 0x000e220000002500 */
[----:B------:R-:W1:Y:S07]  /*0030*/  LDCU.64 UR4, c[0x0][0x358] ;  /* 0x00006b00ff0477ac */ /* 0x000e6e0008000a00 */
[----:B------:R-:W0:Y:S08]  /*0040*/  LDC R7, c[0x0][0x360] ;  /* 0x0000d800ff077b82 */ /* 0x000e300000000800 */
[----:B------:R-:W2:Y:S08]  /*0050*/  LDC.64 R2, c[0x0][0x380] ;  /* 0x0000e000ff027b82 */ /* 0x000eb00000000a00 */
[----:B------:R-:W3:Y:S01]  /*0060*/  LDC.64 R4, c[0x0][0x388] ;  /* 0x0000e200ff047b82 */ /* 0x000ee20000000a00 */
[----:B0-----:R-:W-:-:S04]  /*0070*/  IMAD R7, R7, UR6, R0 ;  /* 0x0000000607077c24 */ /* 0x001fc8000f8e0200 */
[----:B--2---:R-:W-:-:S06]  /*0080*/  IMAD.WIDE R2, R7, 0x4, R2 ;  /* 0x0000000407027825 */ /* 0x004fcc00078e0202 */
[----:B-1----:R-:W2:Y:S01]  /*0090*/  LDG.E R2, desc[UR4][R2.64] ;  /* 0x0000000402027981 */ /* 0x002ea2000c1e1900 */
[----:B---3--:R-:W-:-:S04]  /*00a0*/  IMAD.WIDE R4, R7, 0x4, R4 ;  /* 0x0000000407047825 */ /* 0x008fc800078e0204 */
[----:B--2---:R-:W-:-:S05]  /*00b0*/  FADD R0, R2, 0.5 ;  /* 0x3f00000002007421 */ /* 0x004fca0000000000 */
[----:B------:R-:W-:-:S05]  /*00c0*/  FMNMX.NAN R7, R0, 1, PT ;  /* 0x3f80000000077809 */ /* 0x000fca0003820000 */
[----:B------:R-:W-:Y:S01]  /*00d0*/  STG.E desc[UR4][R4.64], R7 ;  /* 0x0000000704007986 */ /* 0x000fe2000c101904 */
[----:B------:R-:W-:Y:S05]  /*00e0*/  EXIT ;  /* 0x000000000000794d */ /* 0x000fea0003800000 */
.L_x_0:
[----:B------:R-:W-:-:S00]  /*00f0*/  BRA `(.L_x_0) ;  /* 0xfffffffc00fc7947 */ /* 0x000fc0000383ffff */
[----:B------:R-:W-:-:S00]  /*0100*/  NOP ;  /* 0x0000000000007918 */ /* 0x000fc00000000000 */
[----:B------:R-:W-:-:S00]  /*0110*/  NOP ;  /* 0x0000000000007918 */ /* 0x000fc00000000000 */
[----:B------:R-:W-:-:S00]  /*0120*/  NOP ;  /* 0x0000000000007918 */ /* 0x000fc00000000000 */
[----:B------:R-:W-:-:S00]  /*0130*/  NOP ;  /* 0x0000000000007918 */ /* 0x000fc00000000000 */
[----:B------:R-:W-:-:S00]  /*0140*/  NOP ;  /* 0x0000000000007918 */ /* 0x000fc00000000000 */
[----:B------:R-:W-:-:S00]  /*0150*/  NOP ;  /* 0x0000000000007918 */ /* 0x000fc00000000000 */
[----:B------:R-:W-:-:S00]  /*0160*/  NOP ;  /* 0x0000000000007918 */ /* 0x000fc00000000000 */
[----:B------:R-:W-:-:S00]  /*0170*/  NOP ;  /* 0x0000000000007918 */ /* 0x000fc00000000000 */
.L_x_1:


//--------------------- .nv.shared.reserved.0     --------------------------
	.section	.nv.shared.reserved.0,"aw",@nobits
	.weak		__nv_reservedSMEM_offset_0_alias
	.size		__nv_reservedSMEM_offset_0_alias, 0, 64
	.other		__nv_reservedSMEM_offset_0_alias,@"STO_CUDA_RESERVED_SHARED STV_DEFAULT"
__nv_reservedSMEM_offset_0_alias:
	.zero		0
	.zero		64


//--------------------- .nv.constant0._Z9addKernelPfS_ --------------------------
	.section	.nv.constant0._Z9addKernelPfS_,"a",@progbits
	.sectionflags	@""
	.align	4
.nv.constant0._Z9addKernelPfS_:
	.zero		912


//--------------------- SYMBOLS --------------------------

	.type		.nv.reservedSmem.offset0,@object
	.size		.nv.reservedSmem.offset0,0x4
